	.headerflags	@"EF_CUDA_TEXMODE_UNIFIED EF_CUDA_64BIT_ADDRESS EF_CUDA_ACCELERATORS EF_CUDA_SM90 EF_CUDA_VIRTUAL_SM(EF_CUDA_SM90)"
	.elftype	@"ET_EXEC"


//--------------------- .nv.info                  --------------------------
	.section	.nv.info,"",@"SHT_CUDA_INFO"
	.align	4


	//----- nvinfo : EIATTR_REGCOUNT
	.align		4
        /*0000*/ 	.byte	0x04, 0x2f
        /*0002*/ 	.short	(.L_3 - .L_2)
	.align		4
.L_2:
        /*0004*/ 	.word	index@(triton_poi_fused__native_batch_norm_legit_no_training_relu_45)
        /*0008*/ 	.word	0x00000016


	//----- nvinfo : EIATTR_MIN_STACK_SIZE
	.align		4
.L_3:
        /*000c*/ 	.byte	0x04, 0x12
        /*000e*/ 	.short	(.L_5 - .L_4)
	.align		4
.L_4:
        /*0010*/ 	.word	index@(triton_poi_fused__native_batch_norm_legit_no_training_relu_45)
        /*0014*/ 	.word	0x00000000


	//----- nvinfo : EIATTR_FRAME_SIZE
	.align		4
.L_5:
        /*0018*/ 	.byte	0x04, 0x11
        /*001a*/ 	.short	(.L_7 - .L_6)
	.align		4
.L_6:
        /*001c*/ 	.word	index@(triton_poi_fused__native_batch_norm_legit_no_training_relu_45)
        /*0020*/ 	.word	0x00000000


	//----- nvinfo : EIATTR_MIN_STACK_SIZE
	.align		4
.L_7:
        /*0024*/ 	.byte	0x04, 0x12
        /*0026*/ 	.short	(.L_9 - .L_8)
	.align		4
.L_8:
        /*0028*/ 	.word	index@(triton_poi_fused__native_batch_norm_legit_no_training_relu_45)
        /*002c*/ 	.word	0x00000000
.L_9:


//--------------------- .nv.info.triton_poi_fused__native_batch_norm_legit_no_training_relu_45 --------------------------
	.section	.nv.info.triton_poi_fused__native_batch_norm_legit_no_training_relu_45,"",@"SHT_CUDA_INFO"
	.sectionflags	@""
	.align	4


	//----- nvinfo : EIATTR_CUDA_API_VERSION
	.align		4
        /*0000*/ 	.byte	0x04, 0x37
        /*0002*/ 	.short	(.L_11 - .L_10)
.L_10:
        /*0004*/ 	.word	0x0000007c


	//----- nvinfo : EIATTR_KPARAM_INFO
	.align		4
.L_11:
        /*0008*/ 	.byte	0x04, 0x17
        /*000a*/ 	.short	(.L_13 - .L_12)
.L_12:
        /*000c*/ 	.word	0x00000000
        /*0010*/ 	.short	0x0006
        /*0012*/ 	.short	0x0030
        /*0014*/ 	.byte	0x00, 0xf0, 0x11, 0x00


	//----- nvinfo : EIATTR_KPARAM_INFO
	.align		4
.L_13:
        /*0018*/ 	.byte	0x04, 0x17
        /*001a*/ 	.short	(.L_15 - .L_14)
.L_14:
        /*001c*/ 	.word	0x00000000
        /*0020*/ 	.short	0x0005
        /*0022*/ 	.short	0x0028
        /*0024*/ 	.byte	0x00, 0xf4, 0x21, 0x00


	//----- nvinfo : EIATTR_KPARAM_INFO
	.align		4
.L_15:
        /*0028*/ 	.byte	0x04, 0x17
        /*002a*/ 	.short	(.L_17 - .L_16)
.L_16:
        /*002c*/ 	.word	0x00000000
        /*0030*/ 	.short	0x0004
        /*0032*/ 	.short	0x0020
        /*0034*/ 	.byte	0x00, 0xf4, 0x21, 0x00


	//----- nvinfo : EIATTR_KPARAM_INFO
	.align		4
.L_17:
        /*0038*/ 	.byte	0x04, 0x17
        /*003a*/ 	.short	(.L_19 - .L_18)
.L_18:
        /*003c*/ 	.word	0x00000000
        /*0040*/ 	.short	0x0003
        /*0042*/ 	.short	0x0018
        /*0044*/ 	.byte	0x00, 0xf4, 0x21, 0x00


	//----- nvinfo : EIATTR_KPARAM_INFO
	.align		4
.L_19:
        /*0048*/ 	.byte	0x04, 0x17
        /*004a*/ 	.short	(.L_21 - .L_20)
.L_20:
        /*004c*/ 	.word	0x00000000
        /*0050*/ 	.short	0x0002
        /*0052*/ 	.short	0x0010
        /*0054*/ 	.byte	0x00, 0xf4, 0x21, 0x00


	//----- nvinfo : EIATTR_KPARAM_INFO
	.align		4
.L_21:
        /*0058*/ 	.byte	0x04, 0x17
        /*005a*/ 	.short	(.L_23 - .L_22)
.L_22:
        /*005c*/ 	.word	0x00000000
        /*0060*/ 	.short	0x0001
        /*0062*/ 	.short	0x0008
        /*0064*/ 	.byte	0x00, 0xf4, 0x21, 0x00


	//----- nvinfo : EIATTR_KPARAM_INFO
	.align		4
.L_23:
        /*0068*/ 	.byte	0x04, 0x17
        /*006a*/ 	.short	(.L_25 - .L_24)
.L_24:
        /*006c*/ 	.word	0x00000000
        /*0070*/ 	.short	0x0000
        /*0072*/ 	.short	0x0000
        /*0074*/ 	.byte	0x00, 0xf4, 0x21, 0x00


	//----- nvinfo : EIATTR_SPARSE_MMA_MASK
	.align		4
.L_25:
        /*0078*/ 	.byte	0x03, 0x50
        /*007a*/ 	.short	0x0000


	//----- nvinfo : EIATTR_MAXREG_COUNT
	.align		4
        /*007c*/ 	.byte	0x03, 0x1b
        /*007e*/ 	.short	0x00ff


	//----- nvinfo : EIATTR_EXIT_INSTR_OFFSETS
	.align		4
        /*0080*/ 	.byte	0x04, 0x1c
        /*0082*/ 	.short	(.L_27 - .L_26)


	//   ....[0]....
.L_26:
        /*0084*/ 	.word	0x00000410


	//   ....[1]....
        /*0088*/ 	.word	0x00000430


	//----- nvinfo : EIATTR_REQNTID
	.align		4
.L_27:
        /*008c*/ 	.byte	0x04, 0x10
        /*008e*/ 	.short	(.L_29 - .L_28)
.L_28:
        /*0090*/ 	.word	0x00000080
        /*0094*/ 	.word	0x00000001
        /*0098*/ 	.word	0x00000001


	//----- nvinfo : EIATTR_CBANK_PARAM_SIZE
	.align		4
.L_29:
        /*009c*/ 	.byte	0x03, 0x19
        /*009e*/ 	.short	0x0034


	//----- nvinfo : EIATTR_PARAM_CBANK
	.align		4
        /*00a0*/ 	.byte	0x04, 0x0a
        /*00a2*/ 	.short	(.L_31 - .L_30)
	.align		4
.L_30:
        /*00a4*/ 	.word	index@(.nv.constant0.triton_poi_fused__native_batch_norm_legit_no_training_relu_45)
        /*00a8*/ 	.short	0x0210
        /*00aa*/ 	.short	0x0034


	//----- nvinfo : EIATTR_SW_WAR
	.align		4
.L_31:
        /*00ac*/ 	.byte	0x04, 0x36
        /*00ae*/ 	.short	(.L_33 - .L_32)
.L_32:
        /*00b0*/ 	.word	0x00000008
.L_33:


//--------------------- .nv.callgraph             --------------------------
	.section	.nv.callgraph,"",@"SHT_CUDA_CALLGRAPH"
	.align	4
	.sectionentsize	8
	.align		4
        /*0000*/ 	.word	0x00000000
	.align		4
        /*0004*/ 	.word	0xffffffff
	.align		4
        /*0008*/ 	.word	0x00000000
	.align		4
        /*000c*/ 	.word	0xfffffffe
	.align		4
        /*0010*/ 	.word	0x00000000
	.align		4
        /*0014*/ 	.word	0xfffffffd
	.align		4
        /*0018*/ 	.word	0x00000000
	.align		4
        /*001c*/ 	.word	0xfffffffc


//--------------------- .nv.constant4             --------------------------
	.section	.nv.constant4,"a",@progbits
	.align	8
	.align		8
.nv.constant4:
        /*0000*/ 	.dword	_$_str
	.align		8
        /*0008*/ 	.dword	_$_str_$_2


//--------------------- .text.triton_poi_fused__native_batch_norm_legit_no_training_relu_45 --------------------------
	.section	.text.triton_poi_fused__native_batch_norm_legit_no_training_relu_45,"ax",@progbits
	.align	128
        .global         triton_poi_fused__native_batch_norm_legit_no_training_relu_45
        .type           triton_poi_fused__native_batch_norm_legit_no_training_relu_45,@function
        .size           triton_poi_fused__native_batch_norm_legit_no_training_relu_45,(.L_x_1 - triton_poi_fused__native_batch_norm_legit_no_training_relu_45)
        .other          triton_poi_fused__native_batch_norm_legit_no_training_relu_45,@"STO_CUDA_ENTRY STV_DEFAULT"
triton_poi_fused__native_batch_norm_legit_no_training_relu_45:
.text.triton_poi_fused__native_batch_norm_legit_no_training_relu_45:
[----:B------:R-:W0:Y:S01]  /*0000*/  LDC R1, c[0x0][0x28] ;  /* 0x00000a00ff017b82 */ /* 0x000e220000000800 */
[----:B------:R-:W1:Y:S07]  /*0010*/  S2R R0, SR_TID.X ;  /* 0x0000000000007919 */ /* 0x000e6e0000002100 */
[----:B------:R-:W2:Y:S01]  /*0020*/  LDC.64 R8, c[0x0][0x220] ;  /* 0x00008800ff087b82 */ /* 0x000ea20000000a00 */
[----:B------:R-:W-:Y:S01]  /*0030*/  ULDC.64 UR4, c[0x0][0x208] ;  /* 0x0000820000047ab9 */ /* 0x000fe20000000a00 */
[----:B------:R-:W3:Y:S06]  /*0040*/  S2R R3, SR_CTAID.X ;  /* 0x0000000000037919 */ /* 0x000eec0000002500 */
[----:B------:R-:W4:Y:S08]  /*0050*/  LDC.64 R12, c[0x0][0x210] ;  /* 0x00008400ff0c7b82 */ /* 0x000f300000000a00 */
[----:B------:R-:W5:Y:S08]  /*0060*/  LDC.64 R14, c[0x0][0x218] ;  /* 0x00008600ff0e7b82 */ /* 0x000f700000000a00 */
[----:B------:R-:W5:Y:S01]  /*0070*/  LDC.64 R16, c[0x0][0x228] ;  /* 0x00008a00ff107b82 */ /* 0x000f620000000a00 */
[----:B-1----:R-:W-:-:S07]  /*0080*/  SHF.L.U32 R0, R0, 0x1, RZ ;  /* 0x0000000100007819 */ /* 0x002fce00000006ff */
[----:B------:R-:W1:Y:S01]  /*0090*/  LDC.64 R18, c[0x0][0x230] ;  /* 0x00008c00ff127b82 */ /* 0x000e620000000a00 */
[----:B------:R-:W-:-:S04]  /*00a0*/  LOP3.LUT R0, R0, 0xfe, RZ, 0xc0, !PT ;  /* 0x000000fe00007812 */ /* 0x000fc800078ec0ff */
[----:B---3--:R-:W-:-:S04]  /*00b0*/  LEA R0, R3, R0, 0x8 ;  /* 0x0000000003007211 */ /* 0x008fc800078e40ff */
[C---:B------:R-:W-:Y:S01]  /*00c0*/  ISETP.GE.AND P0, PT, R0.reuse, 0x1600, PT ;  /* 0x000016000000780c */ /* 0x040fe20003f06270 */
[----:B------:R-:W-:-:S05]  /*00d0*/  IMAD.HI R2, R0, 0x2e8ba2e9, RZ ;  /* 0x2e8ba2e900027827 */ /* 0x000fca00078e02ff */
[----:B------:R-:W-:-:S04]  /*00e0*/  SHF.R.U32.HI R3, RZ, 0x1f, R2 ;  /* 0x0000001fff037819 */ /* 0x000fc80000011602 */
[----:B------:R-:W-:-:S05]  /*00f0*/  LEA.HI.SX32 R3, R2, R3, 0x1c ;  /* 0x0000000302037211 */ /* 0x000fca00078fe2ff */
[----:B------:R-:W-:Y:S01]  /*0100*/  IMAD R11, R3, -0x58, R0 ;  /* 0xffffffa8030b7824 */ /* 0x000fe200078e0200 */
[----:B------:R-:W-:-:S03]  /*0110*/  CS2R R2, SRZ ;  /* 0x0000000000027805 */ /* 0x000fc6000001ff00 */
[----:B--2---:R-:W-:-:S05]  /*0120*/  IMAD.WIDE R8, R11, 0x4, R8 ;  /* 0x000000040b087825 */ /* 0x004fca00078e0208 */
[----:B------:R2:W3:Y:S01]  /*0130*/  @!P0 LDG.E.EL.64 R2, desc[UR4][R8.64] ;  /* 0x0000000408028981 */ /* 0x0004e2000c2e1b00 */
[----:B------:R-:W-:Y:S02]  /*0140*/  CS2R R4, SRZ ;  /* 0x0000000000047805 */ /* 0x000fe4000001ff00 */
[----:B------:R-:W-:Y:S01]  /*0150*/  CS2R R6, SRZ ;  /* 0x0000000000067805 */ /* 0x000fe2000001ff00 */
[----:B----4-:R-:W-:-:S04]  /*0160*/  IMAD.WIDE R12, R0, 0x4, R12 ;  /* 0x00000004000c7825 */ /* 0x010fc800078e020c */
[C---:B-----5:R-:W-:Y:S01]  /*0170*/  IMAD.WIDE R14, R11.reuse, 0x4, R14 ;  /* 0x000000040b0e7825 */ /* 0x060fe200078e020e */
[----:B------:R-:W4:Y:S01]  /*0180*/  @!P0 LDG.E.64 R4, desc[UR4][R12.64] ;  /* 0x000000040c048981 */ /* 0x000f22000c1e1b00 */
[----:B--2---:R-:W-:Y:S02]  /*0190*/  CS2R R8, SRZ ;  /* 0x0000000000087805 */ /* 0x004fe4000001ff00 */
[C---:B0-----:R-:W-:Y:S01]  /*01a0*/  IMAD.WIDE R16, R11.reuse, 0x4, R16 ;  /* 0x000000040b107825 */ /* 0x041fe200078e0210 */
[----:B------:R0:W4:Y:S03]  /*01b0*/  @!P0 LDG.E.EL.64 R6, desc[UR4][R14.64] ;  /* 0x000000040e068981 */ /* 0x000126000c2e1b00 */
[----:B-1----:R-:W-:Y:S01]  /*01c0*/  IMAD.WIDE R18, R11, 0x4, R18 ;  /* 0x000000040b127825 */ /* 0x002fe200078e0212 */
[----:B------:R-:W-:-:S04]  /*01d0*/  CS2R R10, SRZ ;  /* 0x00000000000a7805 */ /* 0x000fc8000001ff00 */
[----:B------:R-:W2:Y:S04]  /*01e0*/  @!P0 LDG.E.EL.64 R8, desc[UR4][R18.64] ;  /* 0x0000000412088981 */ /* 0x000ea8000c2e1b00 */
[----:B------:R-:W2:Y:S01]  /*01f0*/  @!P0 LDG.E.EL.64 R10, desc[UR4][R16.64] ;  /* 0x00000004100a8981 */ /* 0x000ea2000c2e1b00 */
[----:B0-----:R-:W-:Y:S01]  /*0200*/  HFMA2.MMA R14, -RZ, RZ, 1.625, 0 ;  /* 0x3e800000ff0e7435 */ /* 0x001fe200000001ff */
[----:B---3--:R-:W-:Y:S01]  /*0210*/  FADD R2, R2, 0.0010000000474974513054 ;  /* 0x3a83126f02027421 */ /* 0x008fe20000000000 */
[----:B------:R-:W-:-:S03]  /*0220*/  FADD R3, R3, 0.0010000000474974513054 ;  /* 0x3a83126f03037421 */ /* 0x000fc60000000000 */
[----:B------:R-:W0:Y:S08]  /*0230*/  MUFU.SQRT R12, R2 ;  /* 0x00000002000c7308 */ /* 0x000e300000002000 */
[----:B------:R1:W3:Y:S01]  /*0240*/  MUFU.SQRT R13, R3 ;  /* 0x00000003000d7308 */ /* 0x0002e20000002000 */
[C---:B0-----:R-:W-:Y:S02]  /*0250*/  FSETP.GT.AND P1, PT, R12.reuse, 8.50705917302346158658e+37, PT ;  /* 0x7e8000000c00780b */ /* 0x041fe40003f24000 */
[----:B------:R-:W-:Y:S01]  /*0260*/  FSETP.GEU.AND P3, PT, R12, 1.175494350822287508e-38, PT ;  /* 0x008000000c00780b */ /* 0x000fe20003f6e000 */
[----:B-1----:R-:W0:Y:S01]  /*0270*/  LDC.64 R2, c[0x0][0x238] ;  /* 0x00008e00ff027b82 */ /* 0x002e220000000a00 */
[----:B---3--:R-:W-:-:S02]  /*0280*/  FSETP.GT.AND P2, PT, R13, 8.50705917302346158658e+37, PT ;  /* 0x7e8000000d00780b */ /* 0x008fc40003f44000 */
[----:B------:R-:W-:-:S07]  /*0290*/  FSETP.GEU.AND P4, PT, R13, 1.175494350822287508e-38, PT ;  /* 0x008000000d00780b */ /* 0x000fce0003f8e000 */
[----:B------:R-:W-:-:S04]  /*02a0*/  @P1 FMUL R12, R12, 0.25 ;  /* 0x3e8000000c0c1820 */ /* 0x000fc80000400000 */
[----:B------:R-:W-:Y:S01]  /*02b0*/  @!P3 FMUL R12, R12, 16777216 ;  /* 0x4b8000000c0cb820 */ /* 0x000fe20000400000 */
[----:B------:R-:W-:-:S04]  /*02c0*/  @P2 FMUL R13, R13, 0.25 ;  /* 0x3e8000000d0d2820 */ /* 0x000fc80000400000 */
[----:B------:R-:W-:Y:S01]  /*02d0*/  @!P4 FMUL R13, R13, 16777216 ;  /* 0x4b8000000d0dc820 */ /* 0x000fe20000400000 */
[----:B------:R-:W1:Y:S01]  /*02e0*/  MUFU.RCP R12, R12 ;  /* 0x0000000c000c7308 */ /* 0x000e620000001000 */
[----:B------:R-:W-:-:S07]  /*02f0*/  FSEL R15, R14, 1, P1 ;  /* 0x3f8000000e0f7808 */ /* 0x000fce0000800000 */
[----:B------:R-:W3:Y:S01]  /*0300*/  MUFU.RCP R13, R13 ;  /* 0x0000000d000d7308 */ /* 0x000ee20000001000 */
[----:B------:R-:W-:Y:S01]  /*0310*/  FSEL R14, R14, 1, P2 ;  /* 0x3f8000000e0e7808 */ /* 0x000fe20001000000 */
[----:B------:R-:W-:-:S04]  /*0320*/  @!P3 FMUL R15, R15, 16777216 ;  /* 0x4b8000000f0fb820 */ /* 0x000fc80000400000 */
[----:B------:R-:W-:Y:S01]  /*0330*/  @!P4 FMUL R14, R14, 16777216 ;  /* 0x4b8000000e0ec820 */ /* 0x000fe20000400000 */
[----:B----4-:R-:W-:Y:S01]  /*0340*/  FADD R5, -R7, R5 ;  /* 0x0000000507057221 */ /* 0x010fe20000000100 */
[----:B------:R-:W-:Y:S01]  /*0350*/  FADD R4, -R6, R4 ;  /* 0x0000000406047221 */ /* 0x000fe20000000100 */
[----:B-1----:R-:W-:Y:S01]  /*0360*/  FMUL R15, R12, R15 ;  /* 0x0000000f0c0f7220 */ /* 0x002fe20000400000 */
[----:B---3--:R-:W-:-:S03]  /*0370*/  FMUL R14, R13, R14 ;  /* 0x0000000e0d0e7220 */ /* 0x008fc60000400000 */
[----:B------:R-:W-:Y:S01]  /*0380*/  FMUL R15, R4, R15 ;  /* 0x0000000f040f7220 */ /* 0x000fe20000400000 */
[----:B------:R-:W-:-:S03]  /*0390*/  FMUL R14, R5, R14 ;  /* 0x0000000e050e7220 */ /* 0x000fc60000400000 */
[----:B--2---:R-:W-:Y:S01]  /*03a0*/  FFMA R8, R15, R10, R8 ;  /* 0x0000000a0f087223 */ /* 0x004fe20000000008 */
[----:B------:R-:W-:-:S04]  /*03b0*/  FFMA R9, R14, R11, R9 ;  /* 0x0000000b0e097223 */ /* 0x000fc80000000009 */
[----:B------:R-:W-:Y:S02]  /*03c0*/  FSETP.GEU.AND P1, PT, R8, RZ, PT ;  /* 0x000000ff0800720b */ /* 0x000fe40003f2e000 */
[C---:B------:R-:W-:Y:S01]  /*03d0*/  FSETP.GEU.AND P2, PT, R9.reuse, RZ, PT ;  /* 0x000000ff0900720b */ /* 0x040fe20003f4e000 */
[----:B0-----:R-:W-:Y:S01]  /*03e0*/  IMAD.WIDE R2, R0, 0x4, R2 ;  /* 0x0000000400027825 */ /* 0x001fe200078e0202 */
[----:B------:R-:W-:Y:S02]  /*03f0*/  FSEL R8, R8, RZ, P1 ;  /* 0x000000ff08087208 */ /* 0x000fe40000800000 */
[----:B------:R-:W-:Y:S01]  /*0400*/  FSEL R9, R9, RZ, P2 ;  /* 0x000000ff09097208 */ /* 0x000fe20001000000 */
[----:B------:R-:W-:Y:S08]  /*0410*/  @P0 EXIT ;  /* 0x000000000000094d */ /* 0x000ff00003800000 */
[----:B------:R-:W-:Y:S01]  /*0420*/  STG.E.64 desc[UR4][R2.64], R8 ;  /* 0x0000000802007986 */ /* 0x000fe2000c101b04 */
[----:B------:R-:W-:Y:S05]  /*0430*/  EXIT ;  /* 0x000000000000794d */ /* 0x000fea0003800000 */
.L_x_0:
[----:B------:R-:W-:-:S00]  /*0440*/  BRA `(.L_x_0) ;  /* 0xfffffffc00fc7947 */ /* 0x000fc0000383ffff */
[----:B------:R-:W-:-:S00]  /*0450*/  NOP ;  /* 0x0000000000007918 */ /* 0x000fc00000000000 */
        /* <DEDUP_REMOVED lines=10> */
.L_x_1:


//--------------------- .nv.global.init           --------------------------
	.section	.nv.global.init,"aw",@progbits
.nv.global.init:
	.type		_$_str,@object
	.size		_$_str,(_$_str_$_2 - _$_str)
_$_str:
        /*0000*/ 	.byte	0x5f, 0x5f, 0x43, 0x55, 0x44, 0x41, 0x5f, 0x46, 0x54, 0x5a, 0x00
	.type		_$_str_$_2,@object
	.size		_$_str_$_2,(.L_1 - _$_str_$_2)
_$_str_$_2:
        /*000b*/ 	.byte	0x5f, 0x5f, 0x43, 0x55, 0x44, 0x41, 0x5f, 0x50, 0x52, 0x45, 0x43, 0x5f, 0x53, 0x51, 0x52, 0x54
        /*001b*/ 	.byte	0x00
.L_1:


//--------------------- .nv.constant0.triton_poi_fused__native_batch_norm_legit_no_training_relu_45 --------------------------
	.section	.nv.constant0.triton_poi_fused__native_batch_norm_legit_no_training_relu_45,"a",@progbits
	.sectionflags	@""
	.align	4
.nv.constant0.triton_poi_fused__native_batch_norm_legit_no_training_relu_45:
	.zero		580
